	.headerflags	@"EF_CUDA_TEXMODE_UNIFIED EF_CUDA_64BIT_ADDRESS EF_CUDA_ACCELERATORS EF_CUDA_SM90 EF_CUDA_VIRTUAL_SM(EF_CUDA_SM90)"
	.elftype	@"ET_EXEC"


//--------------------- .nv.info                  --------------------------
	.section	.nv.info,"",@"SHT_CUDA_INFO"
	.align	4


	//----- nvinfo : EIATTR_REGCOUNT
	.align		4
        /*0000*/ 	.byte	0x04, 0x2f
        /*0002*/ 	.short	(.L_3 - .L_2)
	.align		4
.L_2:
        /*0004*/ 	.word	index@(triton_poi_fused__native_batch_norm_legit_no_training_silu_0)
        /*0008*/ 	.word	0x00000014


	//----- nvinfo : EIATTR_MIN_STACK_SIZE
	.align		4
.L_3:
        /*000c*/ 	.byte	0x04, 0x12
        /*000e*/ 	.short	(.L_5 - .L_4)
	.align		4
.L_4:
        /*0010*/ 	.word	index@(triton_poi_fused__native_batch_norm_legit_no_training_silu_0)
        /*0014*/ 	.word	0x00000000


	//----- nvinfo : EIATTR_FRAME_SIZE
	.align		4
.L_5:
        /*0018*/ 	.byte	0x04, 0x11
        /*001a*/ 	.short	(.L_7 - .L_6)
	.align		4
.L_6:
        /*001c*/ 	.word	index@(triton_poi_fused__native_batch_norm_legit_no_training_silu_0)
        /*0020*/ 	.word	0x00000000


	//----- nvinfo : EIATTR_MIN_STACK_SIZE
	.align		4
.L_7:
        /*0024*/ 	.byte	0x04, 0x12
        /*0026*/ 	.short	(.L_9 - .L_8)
	.align		4
.L_8:
        /*0028*/ 	.word	index@(triton_poi_fused__native_batch_norm_legit_no_training_silu_0)
        /*002c*/ 	.word	0x00000000
.L_9:


//--------------------- .nv.info.triton_poi_fused__native_batch_norm_legit_no_training_silu_0 --------------------------
	.section	.nv.info.triton_poi_fused__native_batch_norm_legit_no_training_silu_0,"",@"SHT_CUDA_INFO"
	.sectionflags	@""
	.align	4


	//----- nvinfo : EIATTR_CUDA_API_VERSION
	.align		4
        /*0000*/ 	.byte	0x04, 0x37
        /*0002*/ 	.short	(.L_11 - .L_10)
.L_10:
        /*0004*/ 	.word	0x0000007c


	//----- nvinfo : EIATTR_KPARAM_INFO
	.align		4
.L_11:
        /*0008*/ 	.byte	0x04, 0x17
        /*000a*/ 	.short	(.L_13 - .L_12)
.L_12:
        /*000c*/ 	.word	0x00000000
        /*0010*/ 	.short	0x0006
        /*0012*/ 	.short	0x0030
        /*0014*/ 	.byte	0x00, 0xf0, 0x11, 0x00


	//----- nvinfo : EIATTR_KPARAM_INFO
	.align		4
.L_13:
        /*0018*/ 	.byte	0x04, 0x17
        /*001a*/ 	.short	(.L_15 - .L_14)
.L_14:
        /*001c*/ 	.word	0x00000000
        /*0020*/ 	.short	0x0005
        /*0022*/ 	.short	0x0028
        /*0024*/ 	.byte	0x00, 0xf4, 0x21, 0x00


	//----- nvinfo : EIATTR_KPARAM_INFO
	.align		4
.L_15:
        /*0028*/ 	.byte	0x04, 0x17
        /*002a*/ 	.short	(.L_17 - .L_16)
.L_16:
        /*002c*/ 	.word	0x00000000
        /*0030*/ 	.short	0x0004
        /*0032*/ 	.short	0x0020
        /*0034*/ 	.byte	0x00, 0xf4, 0x21, 0x00


	//----- nvinfo : EIATTR_KPARAM_INFO
	.align		4
.L_17:
        /*0038*/ 	.byte	0x04, 0x17
        /*003a*/ 	.short	(.L_19 - .L_18)
.L_18:
        /*003c*/ 	.word	0x00000000
        /*0040*/ 	.short	0x0003
        /*0042*/ 	.short	0x0018
        /*0044*/ 	.byte	0x00, 0xf4, 0x21, 0x00


	//----- nvinfo : EIATTR_KPARAM_INFO
	.align		4
.L_19:
        /*0048*/ 	.byte	0x04, 0x17
        /*004a*/ 	.short	(.L_21 - .L_20)
.L_20:
        /*004c*/ 	.word	0x00000000
        /*0050*/ 	.short	0x0002
        /*0052*/ 	.short	0x0010
        /*0054*/ 	.byte	0x00, 0xf4, 0x21, 0x00


	//----- nvinfo : EIATTR_KPARAM_INFO
	.align		4
.L_21:
        /*0058*/ 	.byte	0x04, 0x17
        /*005a*/ 	.short	(.L_23 - .L_22)
.L_22:
        /*005c*/ 	.word	0x00000000
        /*0060*/ 	.short	0x0001
        /*0062*/ 	.short	0x0008
        /*0064*/ 	.byte	0x00, 0xf4, 0x21, 0x00


	//----- nvinfo : EIATTR_KPARAM_INFO
	.align		4
.L_23:
        /*0068*/ 	.byte	0x04, 0x17
        /*006a*/ 	.short	(.L_25 - .L_24)
.L_24:
        /*006c*/ 	.word	0x00000000
        /*0070*/ 	.short	0x0000
        /*0072*/ 	.short	0x0000
        /*0074*/ 	.byte	0x00, 0xf4, 0x21, 0x00


	//----- nvinfo : EIATTR_SPARSE_MMA_MASK
	.align		4
.L_25:
        /*0078*/ 	.byte	0x03, 0x50
        /*007a*/ 	.short	0x0000


	//----- nvinfo : EIATTR_MAXREG_COUNT
	.align		4
        /*007c*/ 	.byte	0x03, 0x1b
        /*007e*/ 	.short	0x00ff


	//----- nvinfo : EIATTR_EXIT_INSTR_OFFSETS
	.align		4
        /*0080*/ 	.byte	0x04, 0x1c
        /*0082*/ 	.short	(.L_27 - .L_26)


	//   ....[0]....
.L_26:
        /*0084*/ 	.word	0x000003e0


	//   ....[1]....
        /*0088*/ 	.word	0x00000400


	//----- nvinfo : EIATTR_REQNTID
	.align		4
.L_27:
        /*008c*/ 	.byte	0x04, 0x10
        /*008e*/ 	.short	(.L_29 - .L_28)
.L_28:
        /*0090*/ 	.word	0x00000020
        /*0094*/ 	.word	0x00000001
        /*0098*/ 	.word	0x00000001


	//----- nvinfo : EIATTR_CBANK_PARAM_SIZE
	.align		4
.L_29:
        /*009c*/ 	.byte	0x03, 0x19
        /*009e*/ 	.short	0x0034


	//----- nvinfo : EIATTR_PARAM_CBANK
	.align		4
        /*00a0*/ 	.byte	0x04, 0x0a
        /*00a2*/ 	.short	(.L_31 - .L_30)
	.align		4
.L_30:
        /*00a4*/ 	.word	index@(.nv.constant0.triton_poi_fused__native_batch_norm_legit_no_training_silu_0)
        /*00a8*/ 	.short	0x0210
        /*00aa*/ 	.short	0x0034


	//----- nvinfo : EIATTR_SW_WAR
	.align		4
.L_31:
        /*00ac*/ 	.byte	0x04, 0x36
        /*00ae*/ 	.short	(.L_33 - .L_32)
.L_32:
        /*00b0*/ 	.word	0x00000008
.L_33:


//--------------------- .nv.callgraph             --------------------------
	.section	.nv.callgraph,"",@"SHT_CUDA_CALLGRAPH"
	.align	4
	.sectionentsize	8
	.align		4
        /*0000*/ 	.word	0x00000000
	.align		4
        /*0004*/ 	.word	0xffffffff
	.align		4
        /*0008*/ 	.word	0x00000000
	.align		4
        /*000c*/ 	.word	0xfffffffe
	.align		4
        /*0010*/ 	.word	0x00000000
	.align		4
        /*0014*/ 	.word	0xfffffffd
	.align		4
        /*0018*/ 	.word	0x00000000
	.align		4
        /*001c*/ 	.word	0xfffffffc


//--------------------- .nv.constant4             --------------------------
	.section	.nv.constant4,"a",@progbits
	.align	8
	.align		8
.nv.constant4:
        /*0000*/ 	.dword	_$_str
	.align		8
        /*0008*/ 	.dword	_$_str_$_2


//--------------------- .text.triton_poi_fused__native_batch_norm_legit_no_training_silu_0 --------------------------
	.section	.text.triton_poi_fused__native_batch_norm_legit_no_training_silu_0,"ax",@progbits
	.align	128
        .global         triton_poi_fused__native_batch_norm_legit_no_training_silu_0
        .type           triton_poi_fused__native_batch_norm_legit_no_training_silu_0,@function
        .size           triton_poi_fused__native_batch_norm_legit_no_training_silu_0,(.L_x_1 - triton_poi_fused__native_batch_norm_legit_no_training_silu_0)
        .other          triton_poi_fused__native_batch_norm_legit_no_training_silu_0,@"STO_CUDA_ENTRY STV_DEFAULT"
triton_poi_fused__native_batch_norm_legit_no_training_silu_0:
.text.triton_poi_fused__native_batch_norm_legit_no_training_silu_0:
[----:B------:R-:W0:Y:S01]  /*0000*/  LDC R1, c[0x0][0x28] ;  /* 0x00000a00ff017b82 */ /* 0x000e220000000800 */
[----:B------:R-:W1:Y:S07]  /*0010*/  S2R R16, SR_TID.X ;  /* 0x0000000000107919 */ /* 0x000e6e0000002100 */
[----:B------:R-:W2:Y:S01]  /*0020*/  LDC.64 R6, c[0x0][0x228] ;  /* 0x00008a00ff067b82 */ /* 0x000ea20000000a00 */
[----:B------:R-:W-:Y:S01]  /*0030*/  HFMA2.MMA R12, -RZ, RZ, 0, 0 ;  /* 0x00000000ff0c7435 */ /* 0x000fe200000001ff */
[----:B------:R-:W-:Y:S01]  /*0040*/  ULDC.64 UR4, c[0x0][0x208] ;  /* 0x0000820000047ab9 */ /* 0x000fe20000000a00 */
[----:B------:R-:W3:Y:S05]  /*0050*/  S2R R13, SR_CTAID.X ;  /* 0x00000000000d7919 */ /* 0x000eea0000002500 */
[----:B------:R-:W4:Y:S08]  /*0060*/  LDC.64 R4, c[0x0][0x220] ;  /* 0x00008800ff047b82 */ /* 0x000f300000000a00 */
[----:B------:R-:W5:Y:S08]  /*0070*/  LDC.64 R8, c[0x0][0x230] ;  /* 0x00008c00ff087b82 */ /* 0x000f700000000a00 */
[----:B------:R-:W5:Y:S01]  /*0080*/  LDC.64 R10, c[0x0][0x238] ;  /* 0x00008e00ff0a7b82 */ /* 0x000f620000000a00 */
[----:B-1----:R-:W-:-:S02]  /*0090*/  LOP3.LUT R0, R16, 0xf, RZ, 0xc0, !PT ;  /* 0x0000000f10007812 */ /* 0x002fc400078ec0ff */
[----:B---3--:R-:W-:Y:S02]  /*00a0*/  SHF.R.S32.HI R2, RZ, 0x1b, R13 ;  /* 0x0000001bff027819 */ /* 0x008fe4000001140d */
[----:B------:R-:W-:Y:S02]  /*00b0*/  LEA R13, R13, R0, 0x4 ;  /* 0x000000000d0d7211 */ /* 0x000fe400078e20ff */
[----:B------:R-:W-:Y:S02]  /*00c0*/  SGXT R0, R2, 0x1 ;  /* 0x000000010200781a */ /* 0x000fe40000000200 */
[----:B------:R-:W-:Y:S01]  /*00d0*/  ISETP.GE.AND P0, PT, R13, 0x10, PT ;  /* 0x000000100d00780c */ /* 0x000fe20003f06270 */
[----:B------:R-:W1:Y:S01]  /*00e0*/  LDC.64 R2, c[0x0][0x218] ;  /* 0x00008600ff027b82 */ /* 0x000e620000000a00 */
[----:B------:R-:W-:-:S04]  /*00f0*/  LEA.HI R0, R0, R13, RZ, 0x2 ;  /* 0x0000000d00007211 */ /* 0x000fc800078f10ff */
[----:B------:R-:W-:-:S04]  /*0100*/  LOP3.LUT R0, R0, 0xfffffffc, RZ, 0xc0, !PT ;  /* 0xfffffffc00007812 */ /* 0x000fc800078ec0ff */
[----:B------:R-:W-:-:S05]  /*0110*/  IADD3 R15, R13, -R0, RZ ;  /* 0x800000000d0f7210 */ /* 0x000fca0007ffe0ff */
[----:B--2---:R-:W-:-:S05]  /*0120*/  IMAD.WIDE R6, R15, 0x4, R6 ;  /* 0x000000040f067825 */ /* 0x004fca00078e0206 */
[----:B------:R5:W2:Y:S01]  /*0130*/  @!P0 LDG.E.EL R12, desc[UR4][R6.64] ;  /* 0x00000004060c8981 */ /* 0x000aa2000c2e1900 */
[----:B------:R-:W-:Y:S01]  /*0140*/  HFMA2.MMA R17, -RZ, RZ, 0, 0 ;  /* 0x00000000ff117435 */ /* 0x000fe200000001ff */
[----:B------:R-:W-:Y:S01]  /*0150*/  MOV R0, RZ ;  /* 0x000000ff00007202 */ /* 0x000fe20000000f00 */
[----:B----4-:R-:W-:-:S04]  /*0160*/  IMAD.WIDE R4, R15, 0x4, R4 ;  /* 0x000000040f047825 */ /* 0x010fc800078e0204 */
[----:B-1----:R-:W-:-:S04]  /*0170*/  IMAD.WIDE R2, R13, 0x4, R2 ;  /* 0x000000040d027825 */ /* 0x002fc800078e0202 */
[----:B------:R-:W3:Y:S01]  /*0180*/  @!P0 LDG.E.EL R17, desc[UR4][R4.64] ;  /* 0x0000000404118981 */ /* 0x000ee2000c2e1900 */
[----:B-----5:R-:W-:-:S03]  /*0190*/  IMAD.WIDE R6, R15, 0x4, R8 ;  /* 0x000000040f067825 */ /* 0x020fc600078e0208 */
[----:B------:R1:W3:Y:S01]  /*01a0*/  @!P0 LDG.E R0, desc[UR4][R2.64] ;  /* 0x0000000402008981 */ /* 0x0002e2000c1e1900 */
[----:B0-----:R-:W-:Y:S01]  /*01b0*/  IMAD.WIDE R8, R15, 0x4, R10 ;  /* 0x000000040f087825 */ /* 0x001fe200078e020a */
[----:B------:R-:W-:-:S06]  /*01c0*/  CS2R R10, SRZ ;  /* 0x00000000000a7805 */ /* 0x000fcc000001ff00 */
[----:B------:R-:W4:Y:S04]  /*01d0*/  @!P0 LDG.E.EL R10, desc[UR4][R6.64] ;  /* 0x00000004060a8981 */ /* 0x000f28000c2e1900 */
[----:B------:R-:W4:Y:S01]  /*01e0*/  @!P0 LDG.E.EL R11, desc[UR4][R8.64] ;  /* 0x00000004080b8981 */ /* 0x000f22000c2e1900 */
[----:B------:R-:W-:Y:S01]  /*01f0*/  MOV R15, 0x3e800000 ;  /* 0x3e800000000f7802 */ /* 0x000fe20000000f00 */
[----:B--2---:R-:W-:-:S04]  /*0200*/  FADD R12, R12, 9.9999997473787516356e-06 ;  /* 0x3727c5ac0c0c7421 */ /* 0x004fc80000000000 */
[----:B------:R-:W0:Y:S02]  /*0210*/  MUFU.SQRT R14, R12 ;  /* 0x0000000c000e7308 */ /* 0x000e240000002000 */
[C---:B0-----:R-:W-:Y:S02]  /*0220*/  FSETP.GT.AND P0, PT, R14.reuse, 8.50705917302346158658e+37, PT ;  /* 0x7e8000000e00780b */ /* 0x041fe40003f04000 */
[----:B------:R-:W-:-:S11]  /*0230*/  FSETP.GEU.AND P1, PT, R14, 1.175494350822287508e-38, PT ;  /* 0x008000000e00780b */ /* 0x000fd60003f2e000 */
[----:B------:R-:W-:-:S04]  /*0240*/  @P0 FMUL R14, R14, 0.25 ;  /* 0x3e8000000e0e0820 */ /* 0x000fc80000400000 */
[----:B------:R-:W-:-:S06]  /*0250*/  @!P1 FMUL R14, R14, 16777216 ;  /* 0x4b8000000e0e9820 */ /* 0x000fcc0000400000 */
[----:B------:R-:W0:Y:S01]  /*0260*/  MUFU.RCP R14, R14 ;  /* 0x0000000e000e7308 */ /* 0x000e220000001000 */
[----:B-1----:R-:W-:Y:S01]  /*0270*/  FSEL R3, R15, 1, P0 ;  /* 0x3f8000000f037808 */ /* 0x002fe20000000000 */
[----:B---3--:R-:W-:-:S04]  /*0280*/  FADD R0, -R17, R0 ;  /* 0x0000000011007221 */ /* 0x008fc80000000100 */
[----:B------:R-:W-:-:S04]  /*0290*/  @!P1 FMUL R3, R3, 16777216 ;  /* 0x4b80000003039820 */ /* 0x000fc80000400000 */
[----:B0-----:R-:W-:-:S04]  /*02a0*/  FMUL R3, R14, R3 ;  /* 0x000000030e037220 */ /* 0x001fc80000400000 */
[----:B------:R-:W-:-:S04]  /*02b0*/  FMUL R0, R0, R3 ;  /* 0x0000000300007220 */ /* 0x000fc80000400000 */
[----:B----4-:R-:W-:-:S04]  /*02c0*/  FFMA R0, R0, R10, R11 ;  /* 0x0000000a00007223 */ /* 0x010fc8000000000b */
[----:B------:R-:W-:-:S04]  /*02d0*/  FADD R2, RZ, -R0 ;  /* 0x80000000ff027221 */ /* 0x000fc80000000000 */
[----:B------:R-:W-:-:S05]  /*02e0*/  FMUL R4, R2, 1.4426950216293334961 ;  /* 0x3fb8aa3b02047820 */ /* 0x000fca0000400000 */
[----:B------:R-:W-:-:S13]  /*02f0*/  FSETP.GEU.AND P0, PT, R4, -126, PT ;  /* 0xc2fc00000400780b */ /* 0x000fda0003f0e000 */
[----:B------:R-:W-:-:S04]  /*0300*/  @!P0 FMUL R4, R4, 0.5 ;  /* 0x3f00000004048820 */ /* 0x000fc80000400000 */
[----:B------:R-:W0:Y:S02]  /*0310*/  MUFU.EX2 R2, R4 ;  /* 0x0000000400027308 */ /* 0x000e240000000800 */
[----:B0-----:R-:W-:-:S04]  /*0320*/  @!P0 FMUL R2, R2, R2 ;  /* 0x0000000202028220 */ /* 0x001fc80000400000 */
[----:B------:R-:W-:Y:S02]  /*0330*/  FADD R5, R2, 1 ;  /* 0x3f80000002057421 */ /* 0x000fe40000000000 */
[----:B------:R-:W0:Y:S03]  /*0340*/  LDC.64 R2, c[0x0][0x210] ;  /* 0x00008400ff027b82 */ /* 0x000e260000000a00 */
[----:B------:R-:W-:Y:S02]  /*0350*/  FSETP.GT.AND P1, PT, R5, 8.50705917302346158658e+37, PT ;  /* 0x7e8000000500780b */ /* 0x000fe40003f24000 */
[----:B------:R-:W-:-:S11]  /*0360*/  LOP3.LUT P0, RZ, R16, 0x10, RZ, 0xc0, !PT ;  /* 0x0000001010ff7812 */ /* 0x000fd6000780c0ff */
[----:B------:R-:W-:Y:S01]  /*0370*/  @P1 FMUL R5, R5, 0.25 ;  /* 0x3e80000005051820 */ /* 0x000fe20000400000 */
[----:B------:R-:W-:-:S05]  /*0380*/  ISETP.LT.AND P0, PT, R13, 0x10, !P0 ;  /* 0x000000100d00780c */ /* 0x000fca0004701270 */
[----:B------:R-:W1:Y:S01]  /*0390*/  MUFU.RCP R5, R5 ;  /* 0x0000000500057308 */ /* 0x000e620000001000 */
[----:B------:R-:W-:Y:S01]  /*03a0*/  FSEL R6, R15, 1, P1 ;  /* 0x3f8000000f067808 */ /* 0x000fe20000800000 */
[----:B0-----:R-:W-:-:S04]  /*03b0*/  IMAD.WIDE R2, R13, 0x4, R2 ;  /* 0x000000040d027825 */ /* 0x001fc800078e0202 */
[----:B-1----:R-:W-:-:S04]  /*03c0*/  FMUL R7, R5, R6 ;  /* 0x0000000605077220 */ /* 0x002fc80000400000 */
[----:B------:R-:W-:Y:S01]  /*03d0*/  FMUL R7, R0, R7 ;  /* 0x0000000700077220 */ /* 0x000fe20000400000 */
[----:B------:R-:W-:Y:S06]  /*03e0*/  @!P0 EXIT ;  /* 0x000000000000894d */ /* 0x000fec0003800000 */
[----:B------:R-:W-:Y:S01]  /*03f0*/  STG.E desc[UR4][R2.64], R7 ;  /* 0x0000000702007986 */ /* 0x000fe2000c101904 */
[----:B------:R-:W-:Y:S05]  /*0400*/  EXIT ;  /* 0x000000000000794d */ /* 0x000fea0003800000 */
.L_x_0:
[----:B------:R-:W-:-:S00]  /*0410*/  BRA `(.L_x_0) ;  /* 0xfffffffc00fc7947 */ /* 0x000fc0000383ffff */
[----:B------:R-:W-:-:S00]  /*0420*/  NOP ;  /* 0x0000000000007918 */ /* 0x000fc00000000000 */
        /* <DEDUP_REMOVED lines=13> */
.L_x_1:


//--------------------- .nv.global.init           --------------------------
	.section	.nv.global.init,"aw",@progbits
.nv.global.init:
	.type		_$_str,@object
	.size		_$_str,(_$_str_$_2 - _$_str)
_$_str:
        /*0000*/ 	.byte	0x5f, 0x5f, 0x43, 0x55, 0x44, 0x41, 0x5f, 0x46, 0x54, 0x5a, 0x00
	.type		_$_str_$_2,@object
	.size		_$_str_$_2,(.L_1 - _$_str_$_2)
_$_str_$_2:
        /*000b*/ 	.byte	0x5f, 0x5f, 0x43, 0x55, 0x44, 0x41, 0x5f, 0x50, 0x52, 0x45, 0x43, 0x5f, 0x53, 0x51, 0x52, 0x54
        /*001b*/ 	.byte	0x00
.L_1:


//--------------------- .nv.constant0.triton_poi_fused__native_batch_norm_legit_no_training_silu_0 --------------------------
	.section	.nv.constant0.triton_poi_fused__native_batch_norm_legit_no_training_silu_0,"a",@progbits
	.sectionflags	@""
	.align	4
.nv.constant0.triton_poi_fused__native_batch_norm_legit_no_training_silu_0:
	.zero		580
